//
// Generated by NVIDIA NVVM Compiler
//
// Compiler Build ID: CL-36424714
// Cuda compilation tools, release 13.0, V13.0.88
// Based on NVVM 20.0.0
//

.version 9.0
.target sm_100
.address_size 64

	// .globl	_Z20sum_with_prev_kernelPKfPfii

.visible .entry _Z20sum_with_prev_kernelPKfPfii(
	.param .u64 .ptr .align 1 _Z20sum_with_prev_kernelPKfPfii_param_0,
	.param .u64 .ptr .align 1 _Z20sum_with_prev_kernelPKfPfii_param_1,
	.param .u32 _Z20sum_with_prev_kernelPKfPfii_param_2,
	.param .u32 _Z20sum_with_prev_kernelPKfPfii_param_3
)
{
	.reg .pred 	%p<3>;
	.reg .b32 	%r<8>;
	.reg .b32 	%f<4>;
	.reg .b64 	%rd<11>;
	.reg .b64 	%fd<7>;

	ld.param.u64 	%rd3, [_Z20sum_with_prev_kernelPKfPfii_param_0];
	ld.param.u64 	%rd2, [_Z20sum_with_prev_kernelPKfPfii_param_1];
	ld.param.u32 	%r3, [_Z20sum_with_prev_kernelPKfPfii_param_2];
	ld.param.u32 	%r2, [_Z20sum_with_prev_kernelPKfPfii_param_3];
	cvta.to.global.u64 	%rd1, %rd3;
	mov.u32 	%r4, %tid.x;
	mov.u32 	%r5, %ntid.x;
	mov.u32 	%r6, %ctaid.x;
	mad.lo.s32 	%r1, %r5, %r6, %r4;
	setp.ge.s32 	%p1, %r1, %r3;
	@%p1 bra 	$L__BB0_4;
	mul.wide.s32 	%rd4, %r1, 4;
	add.s64 	%rd5, %rd1, %rd4;
	ld.global.f32 	%f1, [%rd5];
	setp.lt.s32 	%p2, %r1, %r2;
	mov.f64 	%fd6, 0d0000000000000000;
	@%p2 bra 	$L__BB0_3;
	sub.s32 	%r7, %r1, %r2;
	mul.wide.s32 	%rd6, %r7, 4;
	add.s64 	%rd7, %rd1, %rd6;
	ld.global.f32 	%f2, [%rd7];
	cvt.f64.f32 	%fd6, %f2;
$L__BB0_3:
	cvt.f64.f32 	%fd4, %f1;
	add.f64 	%fd5, %fd6, %fd4;
	cvt.rn.f32.f64 	%f3, %fd5;
	cvta.to.global.u64 	%rd8, %rd2;
	add.s64 	%rd10, %rd8, %rd4;
	st.global.f32 	[%rd10], %f3;
$L__BB0_4:
	ret;

}


// ===== COMPILED SASS (sm_100) =====

	.target	sm_100

	.elftype	@"ET_EXEC"


//--------------------- .note.nv.tkinfo           --------------------------
	.section	.note.nv.tkinfo,"",@"SHT_NOTE"
	.sectionflags	@"SHF_NOTE_NV_TKINFO"
	.tkinfo
        /*0018*/ 	.word	0x00000002
        /*0030*/ 	.string	""
        /*0030*/ 	.string	"ptxas"
        /*0030*/ 	.string	"Cuda compilation tools, release 13.0, V13.0.88"
        /*0030*/ 	.string	"Build cuda_13.0.r13.0/compiler.36424714_0"
        /*0030*/ 	.string	"-arch sm_100 -m 64 "



//--------------------- .note.nv.cuinfo           --------------------------
	.section	.note.nv.cuinfo,"",@"SHT_NOTE"
	.sectionflags	@"SHF_NOTE_NV_CUINFO"
        /*0018*/ 	.short	0x0002
        /*001a*/ 	.short	0x0064
        /*001c*/ 	.short	0x0082
	.zero		2


//--------------------- .nv.info                  --------------------------
	.section	.nv.info,"",@"SHT_CUDA_INFO"
	.align	4


	//----- nvinfo : EIATTR_REGCOUNT
	.align		4
        /*0000*/ 	.byte	0x04, 0x2f
        /*0002*/ 	.short	(.L_1 - .L_0)
	.align		4
.L_0:
        /*0004*/ 	.word	index@(_Z20sum_with_prev_kernelPKfPfii)
        /*0008*/ 	.word	0x00000010


	//----- nvinfo : EIATTR_FRAME_SIZE
	.align		4
.L_1:
        /*000c*/ 	.byte	0x04, 0x11
        /*000e*/ 	.short	(.L_3 - .L_2)
	.align		4
.L_2:
        /*0010*/ 	.word	index@(_Z20sum_with_prev_kernelPKfPfii)
        /*0014*/ 	.word	0x00000000


	//----- nvinfo : EIATTR_MIN_STACK_SIZE
	.align		4
.L_3:
        /*0018*/ 	.byte	0x04, 0x12
        /*001a*/ 	.short	(.L_5 - .L_4)
	.align		4
.L_4:
        /*001c*/ 	.word	index@(_Z20sum_with_prev_kernelPKfPfii)
        /*0020*/ 	.word	0x00000000
.L_5:


//--------------------- .nv.compat                --------------------------
	.section	.nv.compat,"",@"SHT_CUDA_COMPAT_INFO"
	.align	4
        /*0000*/ 	.byte	0x02, 0x09, 0x00, 0x00, 0x02, 0x02, 0x01, 0x00, 0x02, 0x05, 0x05, 0x00, 0x03, 0x07, 0x01, 0x01
        /*0010*/ 	.byte	0x02, 0x03, 0x00, 0x00, 0x02, 0x06, 0x01, 0x00, 0x04, 0x0b, 0x08, 0x00, 0x01, 0x00, 0x00, 0x00
        /*0020*/ 	.byte	0x00, 0x00, 0x00, 0x00


//--------------------- .nv.info._Z20sum_with_prev_kernelPKfPfii --------------------------
	.section	.nv.info._Z20sum_with_prev_kernelPKfPfii,"",@"SHT_CUDA_INFO"
	.sectionflags	@""
	.align	4


	//----- nvinfo : EIATTR_CUDA_API_VERSION
	.align		4
        /*0000*/ 	.byte	0x04, 0x37
        /*0002*/ 	.short	(.L_7 - .L_6)
.L_6:
        /*0004*/ 	.word	0x00000082


	//----- nvinfo : EIATTR_KPARAM_INFO
	.align		4
.L_7:
        /*0008*/ 	.byte	0x04, 0x17
        /*000a*/ 	.short	(.L_9 - .L_8)
.L_8:
        /*000c*/ 	.word	0x00000000
        /*0010*/ 	.short	0x0003
        /*0012*/ 	.short	0x0014
        /*0014*/ 	.byte	0x00, 0xf0, 0x11, 0x00


	//----- nvinfo : EIATTR_KPARAM_INFO
	.align		4
.L_9:
        /*0018*/ 	.byte	0x04, 0x17
        /*001a*/ 	.short	(.L_11 - .L_10)
.L_10:
        /*001c*/ 	.word	0x00000000
        /*0020*/ 	.short	0x0002
        /*0022*/ 	.short	0x0010
        /*0024*/ 	.byte	0x00, 0xf0, 0x11, 0x00


	//----- nvinfo : EIATTR_KPARAM_INFO
	.align		4
.L_11:
        /*0028*/ 	.byte	0x04, 0x17
        /*002a*/ 	.short	(.L_13 - .L_12)
.L_12:
        /*002c*/ 	.word	0x00000000
        /*0030*/ 	.short	0x0001
        /*0032*/ 	.short	0x0008
        /*0034*/ 	.byte	0x00, 0xf5, 0x21, 0x00


	//----- nvinfo : EIATTR_KPARAM_INFO
	.align		4
.L_13:
        /*0038*/ 	.byte	0x04, 0x17
        /*003a*/ 	.short	(.L_15 - .L_14)
.L_14:
        /*003c*/ 	.word	0x00000000
        /*0040*/ 	.short	0x0000
        /*0042*/ 	.short	0x0000
        /*0044*/ 	.byte	0x00, 0xf5, 0x21, 0x00


	//----- nvinfo : EIATTR_SPARSE_MMA_MASK
	.align		4
.L_15:
        /*0048*/ 	.byte	0x03, 0x50
        /*004a*/ 	.short	0x0000


	//----- nvinfo : EIATTR_MAXREG_COUNT
	.align		4
        /*004c*/ 	.byte	0x03, 0x1b
        /*004e*/ 	.short	0x00ff


	//----- nvinfo : EIATTR_MERCURY_ISA_VERSION
	.align		4
        /*0050*/ 	.byte	0x03, 0x5f
        /*0052*/ 	.short	0x0101


	//----- nvinfo : EIATTR_VRC_CTA_INIT_COUNT
	.align		4
        /*0054*/ 	.byte	0x02, 0x4a
	.zero		1
	.zero		1


	//----- nvinfo : EIATTR_EXIT_INSTR_OFFSETS
	.align		4
        /*0058*/ 	.byte	0x04, 0x1c
        /*005a*/ 	.short	(.L_17 - .L_16)


	//   ....[0]....
.L_16:
        /*005c*/ 	.word	0x00000070


	//   ....[1]....
        /*0060*/ 	.word	0x00000190


	//----- nvinfo : EIATTR_CBANK_PARAM_SIZE
	.align		4
.L_17:
        /*0064*/ 	.byte	0x03, 0x19
        /*0066*/ 	.short	0x0018


	//----- nvinfo : EIATTR_PARAM_CBANK
	.align		4
        /*0068*/ 	.byte	0x04, 0x0a
        /*006a*/ 	.short	(.L_19 - .L_18)
	.align		4
.L_18:
        /*006c*/ 	.word	index@(.nv.constant0._Z20sum_with_prev_kernelPKfPfii)
        /*0070*/ 	.short	0x0380
        /*0072*/ 	.short	0x0018


	//----- nvinfo : EIATTR_SW_WAR
	.align		4
.L_19:
        /*0074*/ 	.byte	0x04, 0x36
        /*0076*/ 	.short	(.L_21 - .L_20)
.L_20:
        /*0078*/ 	.word	0x00000008
.L_21:


//--------------------- .nv.callgraph             --------------------------
	.section	.nv.callgraph,"",@"SHT_CUDA_CALLGRAPH"
	.align	4
	.sectionentsize	8
	.align		4
        /*0000*/ 	.word	0x00000000
	.align		4
        /*0004*/ 	.word	0xffffffff
	.align		4
        /*0008*/ 	.word	0x00000000
	.align		4
        /*000c*/ 	.word	0xfffffffe
	.align		4
        /*0010*/ 	.word	0x00000000
	.align		4
        /*0014*/ 	.word	0xfffffffd
	.align		4
        /*0018*/ 	.word	0x00000000
	.align		4
        /*001c*/ 	.word	0xfffffffc


//--------------------- .text._Z20sum_with_prev_kernelPKfPfii --------------------------
	.section	.text._Z20sum_with_prev_kernelPKfPfii,"ax",@progbits
	.align	128
        .global         _Z20sum_with_prev_kernelPKfPfii
        .type           _Z20sum_with_prev_kernelPKfPfii,@function
        .size           _Z20sum_with_prev_kernelPKfPfii,(.L_x_1 - _Z20sum_with_prev_kernelPKfPfii)
        .other          _Z20sum_with_prev_kernelPKfPfii,@"STO_CUDA_ENTRY STV_DEFAULT"
_Z20sum_with_prev_kernelPKfPfii:
.text._Z20sum_with_prev_kernelPKfPfii:
[----:B------:R-:W-:Y:S01]  /*0000*/  LDC R1, c[0x0][0x37c] ;  /* 0x0000df00ff017b82 */ /* 0x000fe20000000800 */
[----:B------:R-:W0:Y:S01]  /*0010*/  S2R R13, SR_TID.X ;  /* 0x00000000000d7919 */ /* 0x000e220000002100 */
[----:B------:R-:W0:Y:S01]  /*0020*/  LDCU UR4, c[0x0][0x360] ;  /* 0x00006c00ff0477ac */ /* 0x000e220008000800 */
[----:B------:R-:W0:Y:S01]  /*0030*/  S2R R0, SR_CTAID.X ;  /* 0x0000000000007919 */ /* 0x000e220000002500 */
[----:B------:R-:W1:Y:S01]  /*0040*/  LDCU UR5, c[0x0][0x390] ;  /* 0x00007200ff0577ac */ /* 0x000e620008000800 */
[----:B0-----:R-:W-:-:S05]  /*0050*/  IMAD R13, R0, UR4, R13 ;  /* 0x00000004000d7c24 */ /* 0x001fca000f8e020d */
[----:B-1----:R-:W-:-:S13]  /*0060*/  ISETP.GE.AND P0, PT, R13, UR5, PT ;  /* 0x000000050d007c0c */ /* 0x002fda000bf06270 */
[----:B------:R-:W-:Y:S05]  /*0070*/  @P0 EXIT ;  /* 0x000000000000094d */ /* 0x000fea0003800000 */
[----:B------:R-:W0:Y:S01]  /*0080*/  LDCU UR6, c[0x0][0x394] ;  /* 0x00007280ff0677ac */ /* 0x000e220008000800 */
[----:B------:R-:W1:Y:S01]  /*0090*/  LDC.64 R6, c[0x0][0x380] ;  /* 0x0000e000ff067b82 */ /* 0x000e620000000a00 */
[----:B------:R-:W2:Y:S07]  /*00a0*/  LDCU.64 UR4, c[0x0][0x358] ;  /* 0x00006b00ff0477ac */ /* 0x000eae0008000a00 */
[----:B------:R-:W3:Y:S01]  /*00b0*/  LDC.64 R10, c[0x0][0x388] ;  /* 0x0000e200ff0a7b82 */ /* 0x000ee20000000a00 */
[C---:B0-----:R-:W-:Y:S01]  /*00c0*/  ISETP.GE.AND P0, PT, R13.reuse, UR6, PT ;  /* 0x000000060d007c0c */ /* 0x041fe2000bf06270 */
[----:B-1----:R-:W-:-:S12]  /*00d0*/  IMAD.WIDE R2, R13, 0x4, R6 ;  /* 0x000000040d027825 */ /* 0x002fd800078e0206 */
[----:B------:R-:W-:Y:S01]  /*00e0*/  @P0 IADD3 R5, PT, PT, R13, -UR6, RZ ;  /* 0x800000060d050c10 */ /* 0x000fe2000fffe0ff */
[----:B--2---:R-:W2:Y:S04]  /*00f0*/  LDG.E R2, desc[UR4][R2.64] ;  /* 0x0000000402027981 */ /* 0x004ea8000c1e1900 */
[----:B------:R-:W-:-:S06]  /*0100*/  @P0 IMAD.WIDE R6, R5, 0x4, R6 ;  /* 0x0000000405060825 */ /* 0x000fcc00078e0206 */
[----:B------:R-:W4:Y:S01]  /*0110*/  @P0 LDG.E R6, desc[UR4][R6.64] ;  /* 0x0000000406060981 */ /* 0x000f22000c1e1900 */
[----:B------:R-:W-:Y:S01]  /*0120*/  CS2R R4, SRZ ;  /* 0x0000000000047805 */ /* 0x000fe2000001ff00 */
[----:B--2---:R-:W-:Y:S08]  /*0130*/  F2F.F64.F32 R8, R2 ;  /* 0x0000000200087310 */ /* 0x004ff00000201800 */
[----:B----4-:R-:W0:Y:S02]  /*0140*/  @P0 F2F.F64.F32 R4, R6 ;  /* 0x0000000600040310 */ /* 0x010e240000201800 */
[----:B0-----:R-:W-:Y:S01]  /*0150*/  DADD R4, R8, R4 ;  /* 0x0000000008047229 */ /* 0x001fe20000000004 */
[----:B---3--:R-:W-:-:S09]  /*0160*/  IMAD.WIDE R8, R13, 0x4, R10 ;  /* 0x000000040d087825 */ /* 0x008fd200078e020a */
[----:B------:R-:W0:Y:S02]  /*0170*/  F2F.F32.F64 R5, R4 ;  /* 0x0000000400057310 */ /* 0x000e240000301000 */
[----:B0-----:R-:W-:Y:S01]  /*0180*/  STG.E desc[UR4][R8.64], R5 ;  /* 0x0000000508007986 */ /* 0x001fe2000c101904 */
[----:B------:R-:W-:Y:S05]  /*0190*/  EXIT ;  /* 0x000000000000794d */ /* 0x000fea0003800000 */
.L_x_0:
[----:B------:R-:W-:-:S00]  /*01a0*/  BRA `(.L_x_0) ;  /* 0xfffffffc00fc7947 */ /* 0x000fc0000383ffff */
[----:B------:R-:W-:-:S00]  /*01b0*/  NOP ;  /* 0x0000000000007918 */ /* 0x000fc00000000000 */
        /* <DEDUP_REMOVED lines=12> */
.L_x_1:


//--------------------- .nv.shared.reserved.0     --------------------------
	.section	.nv.shared.reserved.0,"aw",@nobits
	.weak		__nv_reservedSMEM_offset_0_alias
	.size		__nv_reservedSMEM_offset_0_alias, 0, 64
	.other		__nv_reservedSMEM_offset_0_alias,@"STO_CUDA_RESERVED_SHARED STV_DEFAULT"
__nv_reservedSMEM_offset_0_alias:
	.zero		0
	.zero		64


//--------------------- .nv.constant0._Z20sum_with_prev_kernelPKfPfii --------------------------
	.section	.nv.constant0._Z20sum_with_prev_kernelPKfPfii,"a",@progbits
	.sectionflags	@""
	.align	4
.nv.constant0._Z20sum_with_prev_kernelPKfPfii:
	.zero		920


//--------------------- SYMBOLS --------------------------

	.type		.nv.reservedSmem.offset0,@object
	.size		.nv.reservedSmem.offset0,0x4
